//
// Generated by NVIDIA NVVM Compiler
//
// Compiler Build ID: CL-36424714
// Cuda compilation tools, release 13.0, V13.0.88
// Based on NVVM 20.0.0
//

.version 9.0
.target sm_100
.address_size 64

	// .globl	_Z15gpu_matrix_multPiS_S_iii

.visible .entry _Z15gpu_matrix_multPiS_S_iii(
	.param .u64 .ptr .align 1 _Z15gpu_matrix_multPiS_S_iii_param_0,
	.param .u64 .ptr .align 1 _Z15gpu_matrix_multPiS_S_iii_param_1,
	.param .u64 .ptr .align 1 _Z15gpu_matrix_multPiS_S_iii_param_2,
	.param .u32 _Z15gpu_matrix_multPiS_S_iii_param_3,
	.param .u32 _Z15gpu_matrix_multPiS_S_iii_param_4,
	.param .u32 _Z15gpu_matrix_multPiS_S_iii_param_5
)
{
	.reg .pred 	%p<13>;
	.reg .b32 	%r<109>;
	.reg .b64 	%rd<53>;

	ld.param.u64 	%rd7, [_Z15gpu_matrix_multPiS_S_iii_param_0];
	ld.param.u64 	%rd8, [_Z15gpu_matrix_multPiS_S_iii_param_1];
	ld.param.u64 	%rd6, [_Z15gpu_matrix_multPiS_S_iii_param_2];
	ld.param.u32 	%r32, [_Z15gpu_matrix_multPiS_S_iii_param_3];
	ld.param.u32 	%r30, [_Z15gpu_matrix_multPiS_S_iii_param_4];
	ld.param.u32 	%r31, [_Z15gpu_matrix_multPiS_S_iii_param_5];
	cvta.to.global.u64 	%rd1, %rd8;
	cvta.to.global.u64 	%rd2, %rd7;
	mov.u32 	%r34, %ctaid.y;
	mov.u32 	%r35, %ntid.y;
	mov.u32 	%r36, %tid.y;
	mad.lo.s32 	%r37, %r34, %r35, %r36;
	mov.u32 	%r38, %ctaid.x;
	mov.u32 	%r39, %ntid.x;
	mov.u32 	%r40, %tid.x;
	mad.lo.s32 	%r2, %r38, %r39, %r40;
	setp.ge.s32 	%p1, %r2, %r31;
	setp.ge.s32 	%p2, %r37, %r32;
	or.pred  	%p3, %p1, %p2;
	@%p3 bra 	$L__BB0_14;
	setp.lt.s32 	%p4, %r30, 1;
	mov.b32 	%r108, 0;
	@%p4 bra 	$L__BB0_13;
	mul.lo.s32 	%r3, %r30, %r37;
	and.b32  	%r4, %r30, 7;
	setp.lt.u32 	%p5, %r30, 8;
	mov.b32 	%r103, 0;
	mov.u32 	%r108, %r103;
	@%p5 bra 	$L__BB0_5;
	and.b32  	%r103, %r30, 2147483640;
	neg.s32 	%r97, %r103;
	shl.b32 	%r7, %r31, 3;
	mul.wide.u32 	%rd9, %r3, 4;
	add.s64 	%rd10, %rd9, %rd2;
	add.s64 	%rd52, %rd10, 16;
	mov.b32 	%r108, 0;
	mul.wide.s32 	%rd13, %r31, 4;
	mov.u32 	%r96, %r2;
$L__BB0_4:
	.pragma "nounroll";
	ld.global.u32 	%r45, [%rd52+-16];
	mul.wide.s32 	%rd11, %r96, 4;
	add.s64 	%rd12, %rd1, %rd11;
	ld.global.u32 	%r46, [%rd12];
	mad.lo.s32 	%r47, %r46, %r45, %r108;
	ld.global.u32 	%r48, [%rd52+-12];
	add.s64 	%rd14, %rd12, %rd13;
	ld.global.u32 	%r49, [%rd14];
	mad.lo.s32 	%r50, %r49, %r48, %r47;
	ld.global.u32 	%r51, [%rd52+-8];
	add.s64 	%rd15, %rd14, %rd13;
	ld.global.u32 	%r52, [%rd15];
	mad.lo.s32 	%r53, %r52, %r51, %r50;
	ld.global.u32 	%r54, [%rd52+-4];
	add.s64 	%rd16, %rd15, %rd13;
	ld.global.u32 	%r55, [%rd16];
	mad.lo.s32 	%r56, %r55, %r54, %r53;
	ld.global.u32 	%r57, [%rd52];
	add.s64 	%rd17, %rd16, %rd13;
	ld.global.u32 	%r58, [%rd17];
	mad.lo.s32 	%r59, %r58, %r57, %r56;
	ld.global.u32 	%r60, [%rd52+4];
	add.s64 	%rd18, %rd17, %rd13;
	ld.global.u32 	%r61, [%rd18];
	mad.lo.s32 	%r62, %r61, %r60, %r59;
	ld.global.u32 	%r63, [%rd52+8];
	add.s64 	%rd19, %rd18, %rd13;
	ld.global.u32 	%r64, [%rd19];
	mad.lo.s32 	%r65, %r64, %r63, %r62;
	ld.global.u32 	%r66, [%rd52+12];
	add.s64 	%rd20, %rd19, %rd13;
	ld.global.u32 	%r67, [%rd20];
	mad.lo.s32 	%r108, %r67, %r66, %r65;
	add.s32 	%r97, %r97, 8;
	add.s32 	%r96, %r96, %r7;
	add.s64 	%rd52, %rd52, 32;
	setp.ne.s32 	%p6, %r97, 0;
	@%p6 bra 	$L__BB0_4;
$L__BB0_5:
	setp.eq.s32 	%p7, %r4, 0;
	@%p7 bra 	$L__BB0_13;
	and.b32  	%r17, %r30, 3;
	setp.lt.u32 	%p8, %r4, 4;
	@%p8 bra 	$L__BB0_8;
	add.s32 	%r69, %r103, %r3;
	mul.wide.u32 	%rd21, %r69, 4;
	add.s64 	%rd22, %rd2, %rd21;
	ld.global.u32 	%r70, [%rd22];
	mad.lo.s32 	%r71, %r103, %r31, %r2;
	mul.wide.s32 	%rd23, %r71, 4;
	add.s64 	%rd24, %rd1, %rd23;
	ld.global.u32 	%r72, [%rd24];
	mad.lo.s32 	%r73, %r72, %r70, %r108;
	cvt.u64.u32 	%rd25, %r3;
	cvt.u64.u32 	%rd26, %r103;
	add.s64 	%rd27, %rd26, %rd25;
	shl.b64 	%rd28, %rd27, 2;
	add.s64 	%rd29, %rd2, %rd28;
	ld.global.u32 	%r74, [%rd29+4];
	mul.wide.s32 	%rd30, %r31, 4;
	add.s64 	%rd31, %rd24, %rd30;
	ld.global.u32 	%r75, [%rd31];
	mad.lo.s32 	%r76, %r75, %r74, %r73;
	ld.global.u32 	%r77, [%rd29+8];
	add.s64 	%rd32, %rd31, %rd30;
	ld.global.u32 	%r78, [%rd32];
	mad.lo.s32 	%r79, %r78, %r77, %r76;
	ld.global.u32 	%r80, [%rd29+12];
	add.s64 	%rd33, %rd32, %rd30;
	ld.global.u32 	%r81, [%rd33];
	mad.lo.s32 	%r108, %r81, %r80, %r79;
	add.s32 	%r103, %r103, 4;
$L__BB0_8:
	setp.eq.s32 	%p9, %r17, 0;
	@%p9 bra 	$L__BB0_13;
	setp.eq.s32 	%p10, %r17, 1;
	@%p10 bra 	$L__BB0_11;
	add.s32 	%r83, %r103, %r3;
	mul.wide.u32 	%rd34, %r83, 4;
	add.s64 	%rd35, %rd2, %rd34;
	ld.global.u32 	%r84, [%rd35];
	mad.lo.s32 	%r85, %r103, %r31, %r2;
	mul.wide.s32 	%rd36, %r85, 4;
	add.s64 	%rd37, %rd1, %rd36;
	ld.global.u32 	%r86, [%rd37];
	mad.lo.s32 	%r87, %r86, %r84, %r108;
	cvt.u64.u32 	%rd38, %r3;
	cvt.u64.u32 	%rd39, %r103;
	add.s64 	%rd40, %rd39, %rd38;
	shl.b64 	%rd41, %rd40, 2;
	add.s64 	%rd42, %rd2, %rd41;
	ld.global.u32 	%r88, [%rd42+4];
	mul.wide.s32 	%rd43, %r31, 4;
	add.s64 	%rd44, %rd37, %rd43;
	ld.global.u32 	%r89, [%rd44];
	mad.lo.s32 	%r108, %r89, %r88, %r87;
	add.s32 	%r103, %r103, 2;
$L__BB0_11:
	and.b32  	%r90, %r30, 1;
	setp.eq.b32 	%p11, %r90, 1;
	not.pred 	%p12, %p11;
	@%p12 bra 	$L__BB0_13;
	add.s32 	%r91, %r103, %r3;
	mul.wide.u32 	%rd45, %r91, 4;
	add.s64 	%rd46, %rd2, %rd45;
	ld.global.u32 	%r92, [%rd46];
	mad.lo.s32 	%r93, %r103, %r31, %r2;
	mul.wide.s32 	%rd47, %r93, 4;
	add.s64 	%rd48, %rd1, %rd47;
	ld.global.u32 	%r94, [%rd48];
	mad.lo.s32 	%r108, %r94, %r92, %r108;
$L__BB0_13:
	mad.lo.s32 	%r95, %r31, %r37, %r2;
	cvta.to.global.u64 	%rd49, %rd6;
	mul.wide.s32 	%rd50, %r95, 4;
	add.s64 	%rd51, %rd49, %rd50;
	st.global.u32 	[%rd51], %r108;
$L__BB0_14:
	ret;

}


// ===== COMPILED SASS (sm_100) =====

	.target	sm_100

	.elftype	@"ET_EXEC"


//--------------------- .note.nv.tkinfo           --------------------------
	.section	.note.nv.tkinfo,"",@"SHT_NOTE"
	.sectionflags	@"SHF_NOTE_NV_TKINFO"
	.tkinfo
        /*0018*/ 	.word	0x00000002
        /*0030*/ 	.string	""
        /*0030*/ 	.string	"ptxas"
        /*0030*/ 	.string	"Cuda compilation tools, release 13.0, V13.0.88"
        /*0030*/ 	.string	"Build cuda_13.0.r13.0/compiler.36424714_0"
        /*0030*/ 	.string	"-arch sm_100 -m 64 "



//--------------------- .note.nv.cuinfo           --------------------------
	.section	.note.nv.cuinfo,"",@"SHT_NOTE"
	.sectionflags	@"SHF_NOTE_NV_CUINFO"
        /*0018*/ 	.short	0x0002
        /*001a*/ 	.short	0x0064
        /*001c*/ 	.short	0x0082
	.zero		2


//--------------------- .nv.info                  --------------------------
	.section	.nv.info,"",@"SHT_CUDA_INFO"
	.align	4


	//----- nvinfo : EIATTR_REGCOUNT
	.align		4
        /*0000*/ 	.byte	0x04, 0x2f
        /*0002*/ 	.short	(.L_1 - .L_0)
	.align		4
.L_0:
        /*0004*/ 	.word	index@(_Z15gpu_matrix_multPiS_S_iii)
        /*0008*/ 	.word	0x00000020


	//----- nvinfo : EIATTR_FRAME_SIZE
	.align		4
.L_1:
        /*000c*/ 	.byte	0x04, 0x11
        /*000e*/ 	.short	(.L_3 - .L_2)
	.align		4
.L_2:
        /*0010*/ 	.word	index@(_Z15gpu_matrix_multPiS_S_iii)
        /*0014*/ 	.word	0x00000000


	//----- nvinfo : EIATTR_MIN_STACK_SIZE
	.align		4
.L_3:
        /*0018*/ 	.byte	0x04, 0x12
        /*001a*/ 	.short	(.L_5 - .L_4)
	.align		4
.L_4:
        /*001c*/ 	.word	index@(_Z15gpu_matrix_multPiS_S_iii)
        /*0020*/ 	.word	0x00000000
.L_5:


//--------------------- .nv.compat                --------------------------
	.section	.nv.compat,"",@"SHT_CUDA_COMPAT_INFO"
	.align	4
        /*0000*/ 	.byte	0x02, 0x09, 0x00, 0x00, 0x02, 0x02, 0x01, 0x00, 0x02, 0x05, 0x05, 0x00, 0x03, 0x07, 0x01, 0x01
        /*0010*/ 	.byte	0x02, 0x03, 0x00, 0x00, 0x02, 0x06, 0x01, 0x00, 0x04, 0x0b, 0x08, 0x00, 0x09, 0x00, 0x00, 0x00
        /*0020*/ 	.byte	0x00, 0x00, 0x00, 0x00


//--------------------- .nv.info._Z15gpu_matrix_multPiS_S_iii --------------------------
	.section	.nv.info._Z15gpu_matrix_multPiS_S_iii,"",@"SHT_CUDA_INFO"
	.sectionflags	@""
	.align	4


	//----- nvinfo : EIATTR_CUDA_API_VERSION
	.align		4
        /*0000*/ 	.byte	0x04, 0x37
        /*0002*/ 	.short	(.L_7 - .L_6)
.L_6:
        /*0004*/ 	.word	0x00000082


	//----- nvinfo : EIATTR_KPARAM_INFO
	.align		4
.L_7:
        /*0008*/ 	.byte	0x04, 0x17
        /*000a*/ 	.short	(.L_9 - .L_8)
.L_8:
        /*000c*/ 	.word	0x00000000
        /*0010*/ 	.short	0x0005
        /*0012*/ 	.short	0x0020
        /*0014*/ 	.byte	0x00, 0xf0, 0x11, 0x00


	//----- nvinfo : EIATTR_KPARAM_INFO
	.align		4
.L_9:
        /*0018*/ 	.byte	0x04, 0x17
        /*001a*/ 	.short	(.L_11 - .L_10)
.L_10:
        /*001c*/ 	.word	0x00000000
        /*0020*/ 	.short	0x0004
        /*0022*/ 	.short	0x001c
        /*0024*/ 	.byte	0x00, 0xf0, 0x11, 0x00


	//----- nvinfo : EIATTR_KPARAM_INFO
	.align		4
.L_11:
        /*0028*/ 	.byte	0x04, 0x17
        /*002a*/ 	.short	(.L_13 - .L_12)
.L_12:
        /*002c*/ 	.word	0x00000000
        /*0030*/ 	.short	0x0003
        /*0032*/ 	.short	0x0018
        /*0034*/ 	.byte	0x00, 0xf0, 0x11, 0x00


	//----- nvinfo : EIATTR_KPARAM_INFO
	.align		4
.L_13:
        /*0038*/ 	.byte	0x04, 0x17
        /*003a*/ 	.short	(.L_15 - .L_14)
.L_14:
        /*003c*/ 	.word	0x00000000
        /*0040*/ 	.short	0x0002
        /*0042*/ 	.short	0x0010
        /*0044*/ 	.byte	0x00, 0xf5, 0x21, 0x00


	//----- nvinfo : EIATTR_KPARAM_INFO
	.align		4
.L_15:
        /*0048*/ 	.byte	0x04, 0x17
        /*004a*/ 	.short	(.L_17 - .L_16)
.L_16:
        /*004c*/ 	.word	0x00000000
        /*0050*/ 	.short	0x0001
        /*0052*/ 	.short	0x0008
        /*0054*/ 	.byte	0x00, 0xf5, 0x21, 0x00


	//----- nvinfo : EIATTR_KPARAM_INFO
	.align		4
.L_17:
        /*0058*/ 	.byte	0x04, 0x17
        /*005a*/ 	.short	(.L_19 - .L_18)
.L_18:
        /*005c*/ 	.word	0x00000000
        /*0060*/ 	.short	0x0000
        /*0062*/ 	.short	0x0000
        /*0064*/ 	.byte	0x00, 0xf5, 0x21, 0x00


	//----- nvinfo : EIATTR_SPARSE_MMA_MASK
	.align		4
.L_19:
        /*0068*/ 	.byte	0x03, 0x50
        /*006a*/ 	.short	0x0000


	//----- nvinfo : EIATTR_MAXREG_COUNT
	.align		4
        /*006c*/ 	.byte	0x03, 0x1b
        /*006e*/ 	.short	0x00ff


	//----- nvinfo : EIATTR_MERCURY_ISA_VERSION
	.align		4
        /*0070*/ 	.byte	0x03, 0x5f
        /*0072*/ 	.short	0x0101


	//----- nvinfo : EIATTR_VRC_CTA_INIT_COUNT
	.align		4
        /*0074*/ 	.byte	0x02, 0x4a
	.zero		1
	.zero		1


	//----- nvinfo : EIATTR_EXIT_INSTR_OFFSETS
	.align		4
        /*0078*/ 	.byte	0x04, 0x1c
        /*007a*/ 	.short	(.L_21 - .L_20)


	//   ....[0]....
.L_20:
        /*007c*/ 	.word	0x000000d0


	//   ....[1]....
        /*0080*/ 	.word	0x000008e0


	//----- nvinfo : EIATTR_CBANK_PARAM_SIZE
	.align		4
.L_21:
        /*0084*/ 	.byte	0x03, 0x19
        /*0086*/ 	.short	0x0024


	//----- nvinfo : EIATTR_PARAM_CBANK
	.align		4
        /*0088*/ 	.byte	0x04, 0x0a
        /*008a*/ 	.short	(.L_23 - .L_22)
	.align		4
.L_22:
        /*008c*/ 	.word	index@(.nv.constant0._Z15gpu_matrix_multPiS_S_iii)
        /*0090*/ 	.short	0x0380
        /*0092*/ 	.short	0x0024


	//----- nvinfo : EIATTR_SW_WAR
	.align		4
.L_23:
        /*0094*/ 	.byte	0x04, 0x36
        /*0096*/ 	.short	(.L_25 - .L_24)
.L_24:
        /*0098*/ 	.word	0x00000008
.L_25:


//--------------------- .nv.callgraph             --------------------------
	.section	.nv.callgraph,"",@"SHT_CUDA_CALLGRAPH"
	.align	4
	.sectionentsize	8
	.align		4
        /*0000*/ 	.word	0x00000000
	.align		4
        /*0004*/ 	.word	0xffffffff
	.align		4
        /*0008*/ 	.word	0x00000000
	.align		4
        /*000c*/ 	.word	0xfffffffe
	.align		4
        /*0010*/ 	.word	0x00000000
	.align		4
        /*0014*/ 	.word	0xfffffffd
	.align		4
        /*0018*/ 	.word	0x00000000
	.align		4
        /*001c*/ 	.word	0xfffffffc


//--------------------- .text._Z15gpu_matrix_multPiS_S_iii --------------------------
	.section	.text._Z15gpu_matrix_multPiS_S_iii,"ax",@progbits
	.align	128
        .global         _Z15gpu_matrix_multPiS_S_iii
        .type           _Z15gpu_matrix_multPiS_S_iii,@function
        .size           _Z15gpu_matrix_multPiS_S_iii,(.L_x_5 - _Z15gpu_matrix_multPiS_S_iii)
        .other          _Z15gpu_matrix_multPiS_S_iii,@"STO_CUDA_ENTRY STV_DEFAULT"
_Z15gpu_matrix_multPiS_S_iii:
.text._Z15gpu_matrix_multPiS_S_iii:
[----:B------:R-:W-:Y:S01]  /*0000*/  LDC R1, c[0x0][0x37c] ;  /* 0x0000df00ff017b82 */ /* 0x000fe20000000800 */
[----:B------:R-:W0:Y:S07]  /*0010*/  S2R R3, SR_TID.Y ;  /* 0x0000000000037919 */ /* 0x000e2e0000002200 */
[----:B------:R-:W0:Y:S01]  /*0020*/  S2UR UR4, SR_CTAID.Y ;  /* 0x00000000000479c3 */ /* 0x000e220000002600 */
[----:B------:R-:W1:Y:S01]  /*0030*/  LDCU UR6, c[0x0][0x398] ;  /* 0x00007300ff0677ac */ /* 0x000e620008000800 */
[----:B------:R-:W2:Y:S06]  /*0040*/  S2R R5, SR_TID.X ;  /* 0x0000000000057919 */ /* 0x000eac0000002100 */
[----:B------:R-:W0:Y:S08]  /*0050*/  LDC R0, c[0x0][0x364] ;  /* 0x0000d900ff007b82 */ /* 0x000e300000000800 */
[----:B------:R-:W2:Y:S08]  /*0060*/  S2UR UR5, SR_CTAID.X ;  /* 0x00000000000579c3 */ /* 0x000eb00000002500 */
[----:B------:R-:W2:Y:S08]  /*0070*/  LDC R16, c[0x0][0x360] ;  /* 0x0000d800ff107b82 */ /* 0x000eb00000000800 */
[----:B------:R-:W3:Y:S01]  /*0080*/  LDC R17, c[0x0][0x3a0] ;  /* 0x0000e800ff117b82 */ /* 0x000ee20000000800 */
[----:B0-----:R-:W-:-:S05]  /*0090*/  IMAD R0, R0, UR4, R3 ;  /* 0x0000000400007c24 */ /* 0x001fca000f8e0203 */
[----:B-1----:R-:W-:Y:S01]  /*00a0*/  ISETP.GE.AND P0, PT, R0, UR6, PT ;  /* 0x0000000600007c0c */ /* 0x002fe2000bf06270 */
[----:B--2---:R-:W-:-:S05]  /*00b0*/  IMAD R16, R16, UR5, R5 ;  /* 0x0000000510107c24 */ /* 0x004fca000f8e0205 */
[----:B---3--:R-:W-:-:S13]  /*00c0*/  ISETP.GE.OR P0, PT, R16, R17, P0 ;  /* 0x000000111000720c */ /* 0x008fda0000706670 */
[----:B------:R-:W-:Y:S05]  /*00d0*/  @P0 EXIT ;  /* 0x000000000000094d */ /* 0x000fea0003800000 */
[----:B------:R-:W0:Y:S01]  /*00e0*/  LDC R19, c[0x0][0x39c] ;  /* 0x0000e700ff137b82 */ /* 0x000e220000000800 */
[----:B------:R-:W1:Y:S01]  /*00f0*/  LDCU.64 UR4, c[0x0][0x358] ;  /* 0x00006b00ff0477ac */ /* 0x000e620008000a00 */
[----:B------:R-:W-:Y:S01]  /*0100*/  HFMA2 R24, -RZ, RZ, 0, 0 ;  /* 0x00000000ff187431 */ /* 0x000fe200000001ff */
[----:B0-----:R-:W-:-:S13]  /*0110*/  ISETP.GE.AND P0, PT, R19, 0x1, PT ;  /* 0x000000011300780c */ /* 0x001fda0003f06270 */
[----:B-1----:R-:W-:Y:S05]  /*0120*/  @!P0 BRA `(.L_x_0) ;  /* 0x0000000400dc8947 */ /* 0x002fea0003800000 */
[C---:B------:R-:W-:Y:S01]  /*0130*/  ISETP.GE.U32.AND P1, PT, R19.reuse, 0x8, PT ;  /* 0x000000081300780c */ /* 0x040fe20003f26070 */
[----:B------:R-:W-:Y:S01]  /*0140*/  IMAD R20, R0, R19, RZ ;  /* 0x0000001300147224 */ /* 0x000fe200078e02ff */
[----:B------:R-:W-:Y:S02]  /*0150*/  LOP3.LUT R27, R19, 0x7, RZ, 0xc0, !PT ;  /* 0x00000007131b7812 */ /* 0x000fe400078ec0ff */
[----:B------:R-:W-:Y:S02]  /*0160*/  MOV R21, RZ ;  /* 0x000000ff00157202 */ /* 0x000fe40000000f00 */
[----:B------:R-:W-:Y:S02]  /*0170*/  ISETP.NE.AND P0, PT, R27, RZ, PT ;  /* 0x000000ff1b00720c */ /* 0x000fe40003f05270 */
[----:B------:R-:W-:-:S05]  /*0180*/  MOV R24, RZ ;  /* 0x000000ff00187202 */ /* 0x000fca0000000f00 */
[----:B------:R-:W-:Y:S06]  /*0190*/  @!P1 BRA `(.L_x_1) ;  /* 0x0000000000c09947 */ /* 0x000fec0003800000 */
[----:B------:R-:W0:Y:S01]  /*01a0*/  LDC.64 R2, c[0x0][0x380] ;  /* 0x0000e000ff027b82 */ /* 0x000e220000000a00 */
[----:B------:R-:W-:Y:S02]  /*01b0*/  LOP3.LUT R21, R19, 0x7ffffff8, RZ, 0xc0, !PT ;  /* 0x7ffffff813157812 */ /* 0x000fe400078ec0ff */
[----:B------:R-:W-:Y:S02]  /*01c0*/  MOV R24, RZ ;  /* 0x000000ff00187202 */ /* 0x000fe40000000f00 */
[----:B------:R-:W-:Y:S02]  /*01d0*/  MOV R18, R16 ;  /* 0x0000001000127202 */ /* 0x000fe40000000f00 */
[----:B------:R-:W-:Y:S01]  /*01e0*/  IADD3 R22, PT, PT, -R21, RZ, RZ ;  /* 0x000000ff15167210 */ /* 0x000fe20007ffe1ff */
[----:B0-----:R-:W-:-:S03]  /*01f0*/  IMAD.WIDE.U32 R2, R20, 0x4, R2 ;  /* 0x0000000414027825 */ /* 0x001fc600078e0002 */
[----:B------:R-:W-:-:S04]  /*0200*/  IADD3 R4, P1, PT, R2, 0x10, RZ ;  /* 0x0000001002047810 */ /* 0x000fc80007f3e0ff */
[----:B------:R-:W-:-:S09]  /*0210*/  IADD3.X R3, PT, PT, RZ, R3, RZ, P1, !PT ;  /* 0x00000003ff037210 */ /* 0x000fd20000ffe4ff */
.L_x_2:
[----:B------:R-:W0:Y:S01]  /*0220*/  LDC.64 R14, c[0x0][0x388] ;  /* 0x0000e200ff0e7b82 */ /* 0x000e220000000a00 */
[----:B------:R-:W-:-:S05]  /*0230*/  MOV R2, R4 ;  /* 0x0000000400027202 */ /* 0x000fca0000000f00 */
[----:B------:R-:W2:Y:S04]  /*0240*/  LDG.E R25, desc[UR4][R2.64+-0x10] ;  /* 0xfffff00402197981 */ /* 0x000ea8000c1e1900 */
[----:B------:R-:W3:Y:S04]  /*0250*/  LDG.E R23, desc[UR4][R2.64+-0xc] ;  /* 0xfffff40402177981 */ /* 0x000ee8000c1e1900 */
[----:B------:R-:W4:Y:S04]  /*0260*/  LDG.E R29, desc[UR4][R2.64+-0x8] ;  /* 0xfffff804021d7981 */ /* 0x000f28000c1e1900 */
[----:B------:R-:W5:Y:S01]  /*0270*/  LDG.E R28, desc[UR4][R2.64+-0x4] ;  /* 0xfffffc04021c7981 */ /* 0x000f62000c1e1900 */
[----:B0-----:R-:W-:-:S05]  /*0280*/  IMAD.WIDE R14, R18, 0x4, R14 ;  /* 0x00000004120e7825 */ /* 0x001fca00078e020e */
[----:B------:R0:W2:Y:S01]  /*0290*/  LDG.E R26, desc[UR4][R14.64] ;  /* 0x000000040e1a7981 */ /* 0x0000a2000c1e1900 */
[----:B------:R-:W-:-:S04]  /*02a0*/  IMAD.WIDE R12, R17, 0x4, R14 ;  /* 0x00000004110c7825 */ /* 0x000fc800078e020e */
[C---:B------:R-:W-:Y:S02]  /*02b0*/  IMAD.WIDE R4, R17.reuse, 0x4, R12 ;  /* 0x0000000411047825 */ /* 0x040fe400078e020c */
[----:B------:R-:W3:Y:S02]  /*02c0*/  LDG.E R12, desc[UR4][R12.64] ;  /* 0x000000040c0c7981 */ /* 0x000ee4000c1e1900 */
[C---:B------:R-:W-:Y:S02]  /*02d0*/  IMAD.WIDE R8, R17.reuse, 0x4, R4 ;  /* 0x0000000411087825 */ /* 0x040fe400078e0204 */
[----:B------:R-:W4:Y:S02]  /*02e0*/  LDG.E R4, desc[UR4][R4.64] ;  /* 0x0000000404047981 */ /* 0x000f24000c1e1900 */
[C---:B------:R-:W-:Y:S02]  /*02f0*/  IMAD.WIDE R6, R17.reuse, 0x4, R8 ;  /* 0x0000000411067825 */ /* 0x040fe400078e0208 */
[----:B------:R-:W5:Y:S02]  /*0300*/  LDG.E R8, desc[UR4][R8.64] ;  /* 0x0000000408087981 */ /* 0x000f64000c1e1900 */
[----:B------:R-:W-:-:S02]  /*0310*/  IMAD.WIDE R10, R17, 0x4, R6 ;  /* 0x00000004110a7825 */ /* 0x000fc400078e0206 */
[----:B------:R-:W5:Y:S04]  /*0320*/  LDG.E R5, desc[UR4][R2.64] ;  /* 0x0000000402057981 */ /* 0x000f68000c1e1900 */
[----:B------:R-:W5:Y:S01]  /*0330*/  LDG.E R6, desc[UR4][R6.64] ;  /* 0x0000000406067981 */ /* 0x000f62000c1e1900 */
[----:B0-----:R-:W-:-:S03]  /*0340*/  IMAD.WIDE R14, R17, 0x4, R10 ;  /* 0x00000004110e7825 */ /* 0x001fc600078e020a */
[----:B------:R-:W5:Y:S04]  /*0350*/  LDG.E R10, desc[UR4][R10.64] ;  /* 0x000000040a0a7981 */ /* 0x000f68000c1e1900 */
[----:B------:R-:W5:Y:S04]  /*0360*/  LDG.E R13, desc[UR4][R14.64] ;  /* 0x000000040e0d7981 */ /* 0x000f68000c1e1900 */
[----:B------:R-:W5:Y:S04]  /*0370*/  LDG.E R7, desc[UR4][R2.64+0x4] ;  /* 0x0000040402077981 */ /* 0x000f68000c1e1900 */
[----:B------:R-:W5:Y:S01]  /*0380*/  LDG.E R9, desc[UR4][R2.64+0xc] ;  /* 0x00000c0402097981 */ /* 0x000f62000c1e1900 */
[----:B--2---:R-:W-:-:S02]  /*0390*/  IMAD R26, R25, R26, R24 ;  /* 0x0000001a191a7224 */ /* 0x004fc400078e0218 */
[----:B------:R-:W-:Y:S02]  /*03a0*/  IMAD.WIDE R24, R17, 0x4, R14 ;  /* 0x0000000411187825 */ /* 0x000fe400078e020e */
[----:B------:R0:W2:Y:S04]  /*03b0*/  LDG.E R14, desc[UR4][R2.64+0x8] ;  /* 0x00000804020e7981 */ /* 0x0000a8000c1e1900 */
[----:B------:R-:W2:Y:S01]  /*03c0*/  LDG.E R24, desc[UR4][R24.64] ;  /* 0x0000000418187981 */ /* 0x000ea2000c1e1900 */
[----:B---3--:R-:W-:Y:S01]  /*03d0*/  IMAD R12, R23, R12, R26 ;  /* 0x0000000c170c7224 */ /* 0x008fe200078e021a */
[----:B------:R-:W-:-:S03]  /*03e0*/  IADD3 R22, PT, PT, R22, 0x8, RZ ;  /* 0x0000000816167810 */ /* 0x000fc60007ffe0ff */
[----:B----4-:R-:W-:Y:S01]  /*03f0*/  IMAD R29, R29, R4, R12 ;  /* 0x000000041d1d7224 */ /* 0x010fe200078e020c */
[----:B------:R-:W-:-:S03]  /*0400*/  ISETP.NE.AND P1, PT, R22, RZ, PT ;  /* 0x000000ff1600720c */ /* 0x000fc60003f25270 */
[----:B-----5:R-:W-:Y:S01]  /*0410*/  IMAD R8, R28, R8, R29 ;  /* 0x000000081c087224 */ /* 0x020fe200078e021d */
[----:B------:R-:W-:-:S03]  /*0420*/  IADD3 R4, P2, PT, R2, 0x20, RZ ;  /* 0x0000002002047810 */ /* 0x000fc60007f5e0ff */
[----:B------:R-:W-:Y:S01]  /*0430*/  IMAD R5, R5, R6, R8 ;  /* 0x0000000605057224 */ /* 0x000fe200078e0208 */
[----:B0-----:R-:W-:Y:S02]  /*0440*/  IADD3.X R3, PT, PT, RZ, R3, RZ, P2, !PT ;  /* 0x00000003ff037210 */ /* 0x001fe400017fe4ff */
[----:B------:R-:W-:Y:S01]  /*0450*/  LEA R18, R17, R18, 0x3 ;  /* 0x0000001211127211 */ /* 0x000fe200078e18ff */
[----:B------:R-:W-:-:S04]  /*0460*/  IMAD R5, R7, R10, R5 ;  /* 0x0000000a07057224 */ /* 0x000fc800078e0205 */
[----:B--2---:R-:W-:-:S04]  /*0470*/  IMAD R5, R14, R13, R5 ;  /* 0x0000000d0e057224 */ /* 0x004fc800078e0205 */
[----:B------:R-:W-:Y:S01]  /*0480*/  IMAD R24, R9, R24, R5 ;  /* 0x0000001809187224 */ /* 0x000fe200078e0205 */
[----:B------:R-:W-:Y:S06]  /*0490*/  @P1 BRA `(.L_x_2) ;  /* 0xfffffffc00601947 */ /* 0x000fec000383ffff */
.L_x_1:
[----:B------:R-:W-:Y:S05]  /*04a0*/  @!P0 BRA `(.L_x_0) ;  /* 0x0000000000fc8947 */ /* 0x000fea0003800000 */
[----:B------:R-:W-:Y:S02]  /*04b0*/  ISETP.GE.U32.AND P1, PT, R27, 0x4, PT ;  /* 0x000000041b00780c */ /* 0x000fe40003f26070 */
[----:B------:R-:W-:-:S04]  /*04c0*/  LOP3.LUT R14, R19, 0x3, RZ, 0xc0, !PT ;  /* 0x00000003130e7812 */ /* 0x000fc800078ec0ff */
[----:B------:R-:W-:-:S07]  /*04d0*/  ISETP.NE.AND P0, PT, R14, RZ, PT ;  /* 0x000000ff0e00720c */ /* 0x000fce0003f05270 */
[----:B------:R-:W-:Y:S06]  /*04e0*/  @!P1 BRA `(.L_x_3) ;  /* 0x00000000006c9947 */ /* 0x000fec0003800000 */
[----:B------:R-:W0:Y:S01]  /*04f0*/  LDC.64 R4, c[0x0][0x388] ;  /* 0x0000e200ff047b82 */ /* 0x000e220000000a00 */
[----:B------:R-:W1:Y:S01]  /*0500*/  LDCU.64 UR6, c[0x0][0x380] ;  /* 0x00007000ff0677ac */ /* 0x000e620008000a00 */
[----:B------:R-:W-:Y:S01]  /*0510*/  IMAD R7, R21, R17, R16 ;  /* 0x0000001115077224 */ /* 0x000fe200078e0210 */
[CC--:B------:R-:W-:Y:S02]  /*0520*/  IADD3 R3, PT, PT, R20.reuse, R21.reuse, RZ ;  /* 0x0000001514037210 */ /* 0x0c0fe40007ffe0ff */
[----:B------:R-:W-:-:S03]  /*0530*/  IADD3 R8, P1, PT, R20, R21, RZ ;  /* 0x0000001514087210 */ /* 0x000fc60007f3e0ff */
[----:B------:R-:W2:Y:S01]  /*0540*/  LDC.64 R12, c[0x0][0x380] ;  /* 0x0000e000ff0c7b82 */ /* 0x000ea20000000a00 */
[----:B0-----:R-:W-:-:S04]  /*0550*/  IMAD.WIDE R4, R7, 0x4, R4 ;  /* 0x0000000407047825 */ /* 0x001fc800078e0204 */
[----:B------:R-:W-:Y:S02]  /*0560*/  IMAD.WIDE R6, R17, 0x4, R4 ;  /* 0x0000000411067825 */ /* 0x000fe400078e0204 */
[----:B------:R-:W3:Y:S02]  /*0570*/  LDG.E R4, desc[UR4][R4.64] ;  /* 0x0000000404047981 */ /* 0x000ee4000c1e1900 */
[----:B--2---:R-:W-:Y:S01]  /*0580*/  IMAD.WIDE.U32 R12, R3, 0x4, R12 ;  /* 0x00000004030c7825 */ /* 0x004fe200078e000c */
[----:B------:R-:W-:Y:S02]  /*0590*/  IADD3.X R3, PT, PT, RZ, RZ, RZ, P1, !PT ;  /* 0x000000ffff037210 */ /* 0x000fe40000ffe4ff */
[----:B-1----:R-:W-:-:S03]  /*05a0*/  LEA R2, P1, R8, UR6, 0x2 ;  /* 0x0000000608027c11 */ /* 0x002fc6000f8210ff */
[----:B------:R-:W3:Y:S01]  /*05b0*/  LDG.E R13, desc[UR4][R12.64] ;  /* 0x000000040c0d7981 */ /* 0x000ee2000c1e1900 */
[----:B------:R-:W-:Y:S01]  /*05c0*/  LEA.HI.X R3, R8, UR7, R3, 0x2, P1 ;  /* 0x0000000708037c11 */ /* 0x000fe200088f1403 */
[C---:B------:R-:W-:Y:S02]  /*05d0*/  IMAD.WIDE R8, R17.reuse, 0x4, R6 ;  /* 0x0000000411087825 */ /* 0x040fe400078e0206 */
[----:B------:R-:W2:Y:S04]  /*05e0*/  LDG.E R6, desc[UR4][R6.64] ;  /* 0x0000000406067981 */ /* 0x000ea8000c1e1900 */
[----:B------:R-:W2:Y:S01]  /*05f0*/  LDG.E R15, desc[UR4][R2.64+0x4] ;  /* 0x00000404020f7981 */ /* 0x000ea2000c1e1900 */
[----:B------:R-:W-:-:S03]  /*0600*/  IMAD.WIDE R10, R17, 0x4, R8 ;  /* 0x00000004110a7825 */ /* 0x000fc600078e0208 */
[----:B------:R-:W4:Y:S04]  /*0610*/  LDG.E R22, desc[UR4][R8.64] ;  /* 0x0000000408167981 */ /* 0x000f28000c1e1900 */
[----:B------:R-:W4:Y:S04]  /*0620*/  LDG.E R18, desc[UR4][R2.64+0x8] ;  /* 0x0000080402127981 */ /* 0x000f28000c1e1900 */
[----:B------:R-:W5:Y:S04]  /*0630*/  LDG.E R26, desc[UR4][R2.64+0xc] ;  /* 0x00000c04021a7981 */ /* 0x000f68000c1e1900 */
[----:B------:R-:W5:Y:S01]  /*0640*/  LDG.E R10, desc[UR4][R10.64] ;  /* 0x000000040a0a7981 */ /* 0x000f62000c1e1900 */
[----:B------:R-:W-:Y:S01]  /*0650*/  IADD3 R21, PT, PT, R21, 0x4, RZ ;  /* 0x0000000415157810 */ /* 0x000fe20007ffe0ff */
[----:B---3--:R-:W-:-:S04]  /*0660*/  IMAD R24, R13, R4, R24 ;  /* 0x000000040d187224 */ /* 0x008fc800078e0218 */
[----:B--2---:R-:W-:-:S04]  /*0670*/  IMAD R15, R15, R6, R24 ;  /* 0x000000060f0f7224 */ /* 0x004fc800078e0218 */
[----:B----4-:R-:W-:-:S04]  /*0680*/  IMAD R15, R18, R22, R15 ;  /* 0x00000016120f7224 */ /* 0x010fc800078e020f */
[----:B-----5:R-:W-:-:S07]  /*0690*/  IMAD R24, R26, R10, R15 ;  /* 0x0000000a1a187224 */ /* 0x020fce00078e020f */
.L_x_3:
[----:B------:R-:W-:Y:S05]  /*06a0*/  @!P0 BRA `(.L_x_0) ;  /* 0x00000000007c8947 */ /* 0x000fea0003800000 */
[----:B------:R-:W-:Y:S01]  /*06b0*/  ISETP.NE.AND P1, PT, R14, 0x1, PT ;  /* 0x000000010e00780c */ /* 0x000fe20003f25270 */
[----:B------:R-:W0:Y:S01]  /*06c0*/  LDC.64 R10, c[0x0][0x380] ;  /* 0x0000e000ff0a7b82 */ /* 0x000e220000000a00 */
[----:B------:R-:W-:-:S04]  /*06d0*/  LOP3.LUT R19, R19, 0x1, RZ, 0xc0, !PT ;  /* 0x0000000113137812 */ /* 0x000fc800078ec0ff */
[----:B------:R-:W-:-:S03]  /*06e0*/  ISETP.NE.U32.AND P0, PT, R19, 0x1, PT ;  /* 0x000000011300780c */ /* 0x000fc60003f05070 */
[----:B------:R-:W1:Y:S04]  /*06f0*/  LDC.64 R8, c[0x0][0x388] ;  /* 0x0000e200ff087b82 */ /* 0x000e680000000a00 */
[CC--:B------:R-:W-:Y:S02]  /*0700*/  @P1 IADD3 R13, PT, PT, R20.reuse, R21.reuse, RZ ;  /* 0x00000015140d1210 */ /* 0x0c0fe40007ffe0ff */
[----:B------:R-:W-:Y:S02]  /*0710*/  @P1 IADD3 R12, P2, PT, R20, R21, RZ ;  /* 0x00000015140c1210 */ /* 0x000fe40007f5e0ff */
[----:B------:R-:W2:Y:S02]  /*0720*/  @P1 LDC.64 R2, c[0x0][0x380] ;  /* 0x0000e000ff021b82 */ /* 0x000ea40000000a00 */
[----:B------:R-:W-:-:S06]  /*0730*/  @P1 IADD3.X R14, PT, PT, RZ, RZ, RZ, P2, !PT ;  /* 0x000000ffff0e1210 */ /* 0x000fcc00017fe4ff */
[----:B------:R-:W3:Y:S01]  /*0740*/  LDC.64 R4, c[0x0][0x380] ;  /* 0x0000e000ff047b82 */ /* 0x000ee20000000a00 */
[----:B0-----:R-:W-:-:S04]  /*0750*/  @P1 IMAD.WIDE.U32 R10, R13, 0x4, R10 ;  /* 0x000000040d0a1825 */ /* 0x001fc800078e000a */
[C---:B------:R-:W-:Y:S01]  /*0760*/  @P1 IMAD R13, R21.reuse, R17, R16 ;  /* 0x00000011150d1224 */ /* 0x040fe200078e0210 */
[----:B------:R-:W-:Y:S01]  /*0770*/  @P1 IADD3 R21, PT, PT, R21, 0x2, RZ ;  /* 0x0000000215151810 */ /* 0x000fe20007ffe0ff */
[----:B------:R-:W4:Y:S01]  /*0780*/  @P1 LDG.E R11, desc[UR4][R10.64] ;  /* 0x000000040a0b1981 */ /* 0x000f22000c1e1900 */
[----:B------:R-:W0:Y:S01]  /*0790*/  LDC.64 R6, c[0x0][0x388] ;  /* 0x0000e200ff067b82 */ /* 0x000e220000000a00 */
[----:B-1----:R-:W-:Y:S01]  /*07a0*/  @P1 IMAD.WIDE R8, R13, 0x4, R8 ;  /* 0x000000040d081825 */ /* 0x002fe200078e0208 */
[----:B------:R-:W-:Y:S02]  /*07b0*/  @!P0 IADD3 R15, PT, PT, R20, R21, RZ ;  /* 0x00000015140f8210 */ /* 0x000fe40007ffe0ff */
[----:B--2---:R-:W-:Y:S01]  /*07c0*/  @P1 LEA R2, P2, R12, R2, 0x2 ;  /* 0x000000020c021211 */ /* 0x004fe200078410ff */
[----:B------:R-:W-:-:S03]  /*07d0*/  @!P0 IMAD R21, R21, R17, R16 ;  /* 0x0000001115158224 */ /* 0x000fc600078e0210 */
[----:B------:R-:W-:Y:S01]  /*07e0*/  @P1 LEA.HI.X R3, R12, R3, R14, 0x2, P2 ;  /* 0x000000030c031211 */ /* 0x000fe200010f140e */
[----:B------:R-:W-:Y:S01]  /*07f0*/  @P1 IMAD.WIDE R12, R17, 0x4, R8 ;  /* 0x00000004110c1825 */ /* 0x000fe200078e0208 */
[----:B------:R-:W4:Y:S03]  /*0800*/  @P1 LDG.E R14, desc[UR4][R8.64] ;  /* 0x00000004080e1981 */ /* 0x000f26000c1e1900 */
[----:B---3--:R-:W-:Y:S01]  /*0810*/  @!P0 IMAD.WIDE.U32 R4, R15, 0x4, R4 ;  /* 0x000000040f048825 */ /* 0x008fe200078e0004 */
[----:B------:R-:W2:Y:S04]  /*0820*/  @P1 LDG.E R2, desc[UR4][R2.64+0x4] ;  /* 0x0000040402021981 */ /* 0x000ea8000c1e1900 */
[----:B------:R-:W2:Y:S01]  /*0830*/  @P1 LDG.E R12, desc[UR4][R12.64] ;  /* 0x000000040c0c1981 */ /* 0x000ea2000c1e1900 */
[----:B0-----:R-:W-:-:S03]  /*0840*/  @!P0 IMAD.WIDE R6, R21, 0x4, R6 ;  /* 0x0000000415068825 */ /* 0x001fc600078e0206 */
[----:B------:R-:W3:Y:S04]  /*0850*/  @!P0 LDG.E R5, desc[UR4][R4.64] ;  /* 0x0000000404058981 */ /* 0x000ee8000c1e1900 */
[----:B------:R-:W3:Y:S01]  /*0860*/  @!P0 LDG.E R6, desc[UR4][R6.64] ;  /* 0x0000000406068981 */ /* 0x000ee2000c1e1900 */
[----:B----4-:R-:W-:-:S04]  /*0870*/  @P1 IMAD R11, R11, R14, R24 ;  /* 0x0000000e0b0b1224 */ /* 0x010fc800078e0218 */
[----:B--2---:R-:W-:-:S04]  /*0880*/  @P1 IMAD R24, R2, R12, R11 ;  /* 0x0000000c02181224 */ /* 0x004fc800078e020b */
[----:B---3--:R-:W-:-:S07]  /*0890*/  @!P0 IMAD R24, R5, R6, R24 ;  /* 0x0000000605188224 */ /* 0x008fce00078e0218 */
.L_x_0:
[----:B------:R-:W0:Y:S01]  /*08a0*/  LDC.64 R2, c[0x0][0x390] ;  /* 0x0000e400ff027b82 */ /* 0x000e220000000a00 */
[----:B------:R-:W-:-:S04]  /*08b0*/  IMAD R17, R0, R17, R16 ;  /* 0x0000001100117224 */ /* 0x000fc800078e0210 */
[----:B0-----:R-:W-:-:S05]  /*08c0*/  IMAD.WIDE R2, R17, 0x4, R2 ;  /* 0x0000000411027825 */ /* 0x001fca00078e0202 */
[----:B------:R-:W-:Y:S01]  /*08d0*/  STG.E desc[UR4][R2.64], R24 ;  /* 0x0000001802007986 */ /* 0x000fe2000c101904 */
[----:B------:R-:W-:Y:S05]  /*08e0*/  EXIT ;  /* 0x000000000000794d */ /* 0x000fea0003800000 */
.L_x_4:
[----:B------:R-:W-:-:S00]  /*08f0*/  BRA `(.L_x_4) ;  /* 0xfffffffc00fc7947 */ /* 0x000fc0000383ffff */
[----:B------:R-:W-:-:S00]  /*0900*/  NOP ;  /* 0x0000000000007918 */ /* 0x000fc00000000000 */
[----:B------:R-:W-:-:S00]  /*0910*/  NOP ;  /* 0x0000000000007918 */ /* 0x000fc00000000000 */
[----:B------:R-:W-:-:S00]  /*0920*/  NOP ;  /* 0x0000000000007918 */ /* 0x000fc00000000000 */
[----:B------:R-:W-:-:S00]  /*0930*/  NOP ;  /* 0x0000000000007918 */ /* 0x000fc00000000000 */
[----:B------:R-:W-:-:S00]  /*0940*/  NOP ;  /* 0x0000000000007918 */ /* 0x000fc00000000000 */
[----:B------:R-:W-:-:S00]  /*0950*/  NOP ;  /* 0x0000000000007918 */ /* 0x000fc00000000000 */
[----:B------:R-:W-:-:S00]  /*0960*/  NOP ;  /* 0x0000000000007918 */ /* 0x000fc00000000000 */
[----:B------:R-:W-:-:S00]  /*0970*/  NOP ;  /* 0x0000000000007918 */ /* 0x000fc00000000000 */
.L_x_5:


//--------------------- .nv.shared.reserved.0     --------------------------
	.section	.nv.shared.reserved.0,"aw",@nobits
	.weak		__nv_reservedSMEM_offset_0_alias
	.size		__nv_reservedSMEM_offset_0_alias, 0, 64
	.other		__nv_reservedSMEM_offset_0_alias,@"STO_CUDA_RESERVED_SHARED STV_DEFAULT"
__nv_reservedSMEM_offset_0_alias:
	.zero		0
	.zero		64


//--------------------- .nv.constant0._Z15gpu_matrix_multPiS_S_iii --------------------------
	.section	.nv.constant0._Z15gpu_matrix_multPiS_S_iii,"a",@progbits
	.sectionflags	@""
	.align	4
.nv.constant0._Z15gpu_matrix_multPiS_S_iii:
	.zero		932


//--------------------- SYMBOLS --------------------------

	.type		.nv.reservedSmem.offset0,@object
	.size		.nv.reservedSmem.offset0,0x4
